//
// Generated by NVIDIA NVVM Compiler
//
// Compiler Build ID: CL-36424714
// Cuda compilation tools, release 13.0, V13.0.88
// Based on NVVM 20.0.0
//

.version 9.0
.target sm_100
.address_size 64

	// .globl	_Z16print_thread_idxPiii
.extern .func  (.param .b32 func_retval0) vprintf
(
	.param .b64 vprintf_param_0,
	.param .b64 vprintf_param_1
)
;
.global .align 1 .b8 $str[78] = {116, 104, 114, 101, 97, 100, 95, 105, 100, 32, 40, 37, 100, 44, 32, 37, 100, 41, 32, 98, 108, 111, 99, 107, 95, 105, 100, 32, 40, 37, 100, 44, 37, 100, 41, 32, 99, 111, 111, 114, 100, 32, 40, 37, 100, 44, 32, 37, 100, 41, 32, 103, 108, 111, 98, 97, 108, 32, 105, 110, 100, 101, 120, 32, 37, 50, 100, 32, 105, 118, 97, 108, 32, 37, 50, 100, 10};

.visible .entry _Z16print_thread_idxPiii(
	.param .u64 .ptr .align 1 _Z16print_thread_idxPiii_param_0,
	.param .u32 _Z16print_thread_idxPiii_param_1,
	.param .u32 _Z16print_thread_idxPiii_param_2
)
{
	.local .align 16 .b8 	__local_depot0[32];
	.reg .b64 	%SP;
	.reg .b64 	%SPL;
	.reg .b32 	%r<14>;
	.reg .b64 	%rd<9>;

	mov.u64 	%SPL, __local_depot0;
	cvta.local.u64 	%SP, %SPL;
	ld.param.u64 	%rd1, [_Z16print_thread_idxPiii_param_0];
	ld.param.u32 	%r1, [_Z16print_thread_idxPiii_param_1];
	cvta.to.global.u64 	%rd2, %rd1;
	add.u64 	%rd3, %SP, 0;
	add.u64 	%rd4, %SPL, 0;
	mov.u32 	%r2, %tid.x;
	mov.u32 	%r3, %ctaid.x;
	mov.u32 	%r4, %ntid.x;
	mad.lo.s32 	%r5, %r3, %r4, %r2;
	mov.u32 	%r6, %tid.y;
	mov.u32 	%r7, %ctaid.y;
	mov.u32 	%r8, %ntid.y;
	mad.lo.s32 	%r9, %r7, %r8, %r6;
	mad.lo.s32 	%r10, %r1, %r9, %r5;
	mul.wide.u32 	%rd5, %r10, 4;
	add.s64 	%rd6, %rd2, %rd5;
	ld.global.u32 	%r11, [%rd6];
	st.local.v4.u32 	[%rd4], {%r2, %r6, %r3, %r7};
	st.local.v4.u32 	[%rd4+16], {%r5, %r9, %r10, %r11};
	mov.u64 	%rd7, $str;
	cvta.global.u64 	%rd8, %rd7;
	{ // callseq 0, 0
	.param .b64 param0;
	st.param.b64 	[param0], %rd8;
	.param .b64 param1;
	st.param.b64 	[param1], %rd3;
	.param .b32 retval0;
	call.uni (retval0), 
	vprintf, 
	(
	param0, 
	param1
	);
	ld.param.b32 	%r12, [retval0];
	} // callseq 0
	ret;

}


// ===== COMPILED SASS (sm_100) =====

	.target	sm_100

	.elftype	@"ET_EXEC"


//--------------------- .note.nv.tkinfo           --------------------------
	.section	.note.nv.tkinfo,"",@"SHT_NOTE"
	.sectionflags	@"SHF_NOTE_NV_TKINFO"
	.tkinfo
        /*0018*/ 	.word	0x00000002
        /*0030*/ 	.string	""
        /*0030*/ 	.string	"ptxas"
        /*0030*/ 	.string	"Cuda compilation tools, release 13.0, V13.0.88"
        /*0030*/ 	.string	"Build cuda_13.0.r13.0/compiler.36424714_0"
        /*0030*/ 	.string	"-arch sm_100 -m 64 "



//--------------------- .note.nv.cuinfo           --------------------------
	.section	.note.nv.cuinfo,"",@"SHT_NOTE"
	.sectionflags	@"SHF_NOTE_NV_CUINFO"
        /*0018*/ 	.short	0x0002
        /*001a*/ 	.short	0x0064
        /*001c*/ 	.short	0x0082
	.zero		2


//--------------------- .nv.info                  --------------------------
	.section	.nv.info,"",@"SHT_CUDA_INFO"
	.align	4


	//----- nvinfo : EIATTR_REGCOUNT
	.align		4
        /*0000*/ 	.byte	0x04, 0x2f
        /*0002*/ 	.short	(.L_2 - .L_1)
	.align		4
.L_1:
        /*0004*/ 	.word	index@(_Z16print_thread_idxPiii)
        /*0008*/ 	.word	0x00000018


	//----- nvinfo : EIATTR_FRAME_SIZE
	.align		4
.L_2:
        /*000c*/ 	.byte	0x04, 0x11
        /*000e*/ 	.short	(.L_4 - .L_3)
	.align		4
.L_3:
        /*0010*/ 	.word	index@(_Z16print_thread_idxPiii)
        /*0014*/ 	.word	0x00000020


	//----- nvinfo : EIATTR_MIN_STACK_SIZE
	.align		4
.L_4:
        /*0018*/ 	.byte	0x04, 0x12
        /*001a*/ 	.short	(.L_6 - .L_5)
	.align		4
.L_5:
        /*001c*/ 	.word	index@(_Z16print_thread_idxPiii)
        /*0020*/ 	.word	0x00000020
.L_6:


//--------------------- .nv.compat                --------------------------
	.section	.nv.compat,"",@"SHT_CUDA_COMPAT_INFO"
	.align	4
        /*0000*/ 	.byte	0x02, 0x09, 0x00, 0x00, 0x02, 0x02, 0x01, 0x00, 0x02, 0x05, 0x05, 0x00, 0x03, 0x07, 0x01, 0x01
        /*0010*/ 	.byte	0x02, 0x03, 0x00, 0x00, 0x02, 0x06, 0x01, 0x00, 0x04, 0x0b, 0x08, 0x00, 0x09, 0x00, 0x00, 0x00
        /*0020*/ 	.byte	0x00, 0x00, 0x00, 0x00


//--------------------- .nv.info._Z16print_thread_idxPiii --------------------------
	.section	.nv.info._Z16print_thread_idxPiii,"",@"SHT_CUDA_INFO"
	.sectionflags	@""
	.align	4


	//----- nvinfo : EIATTR_CUDA_API_VERSION
	.align		4
        /*0000*/ 	.byte	0x04, 0x37
        /*0002*/ 	.short	(.L_8 - .L_7)
.L_7:
        /*0004*/ 	.word	0x00000082


	//----- nvinfo : EIATTR_KPARAM_INFO
	.align		4
.L_8:
        /*0008*/ 	.byte	0x04, 0x17
        /*000a*/ 	.short	(.L_10 - .L_9)
.L_9:
        /*000c*/ 	.word	0x00000000
        /*0010*/ 	.short	0x0002
        /*0012*/ 	.short	0x000c
        /*0014*/ 	.byte	0x00, 0xf0, 0x11, 0x00


	//----- nvinfo : EIATTR_KPARAM_INFO
	.align		4
.L_10:
        /*0018*/ 	.byte	0x04, 0x17
        /*001a*/ 	.short	(.L_12 - .L_11)
.L_11:
        /*001c*/ 	.word	0x00000000
        /*0020*/ 	.short	0x0001
        /*0022*/ 	.short	0x0008
        /*0024*/ 	.byte	0x00, 0xf0, 0x11, 0x00


	//----- nvinfo : EIATTR_KPARAM_INFO
	.align		4
.L_12:
        /*0028*/ 	.byte	0x04, 0x17
        /*002a*/ 	.short	(.L_14 - .L_13)
.L_13:
        /*002c*/ 	.word	0x00000000
        /*0030*/ 	.short	0x0000
        /*0032*/ 	.short	0x0000
        /*0034*/ 	.byte	0x00, 0xf5, 0x21, 0x00


	//----- nvinfo : EIATTR_SPARSE_MMA_MASK
	.align		4
.L_14:
        /*0038*/ 	.byte	0x03, 0x50
        /*003a*/ 	.short	0x0000


	//----- nvinfo : EIATTR_MAXREG_COUNT
	.align		4
        /*003c*/ 	.byte	0x03, 0x1b
        /*003e*/ 	.short	0x00ff


	//----- nvinfo : EIATTR_EXTERNS
	.align		4
        /*0040*/ 	.byte	0x04, 0x0f
        /*0042*/ 	.short	(.L_16 - .L_15)


	//   ....[0]....
	.align		4
.L_15:
        /*0044*/ 	.word	index@(vprintf)


	//----- nvinfo : EIATTR_MERCURY_ISA_VERSION
	.align		4
.L_16:
        /*0048*/ 	.byte	0x03, 0x5f
        /*004a*/ 	.short	0x0101


	//----- nvinfo : EIATTR_VRC_CTA_INIT_COUNT
	.align		4
        /*004c*/ 	.byte	0x02, 0x4a
	.zero		1
	.zero		1


	//----- nvinfo : EIATTR_SYSCALL_OFFSETS
	.align		4
        /*0050*/ 	.byte	0x04, 0x46
        /*0052*/ 	.short	(.L_18 - .L_17)


	//   ....[0]....
.L_17:
        /*0054*/ 	.word	0x000001c0


	//----- nvinfo : EIATTR_EXIT_INSTR_OFFSETS
	.align		4
.L_18:
        /*0058*/ 	.byte	0x04, 0x1c
        /*005a*/ 	.short	(.L_20 - .L_19)


	//   ....[0]....
.L_19:
        /*005c*/ 	.word	0x000001d0


	//----- nvinfo : EIATTR_CBANK_PARAM_SIZE
	.align		4
.L_20:
        /*0060*/ 	.byte	0x03, 0x19
        /*0062*/ 	.short	0x0010


	//----- nvinfo : EIATTR_PARAM_CBANK
	.align		4
        /*0064*/ 	.byte	0x04, 0x0a
        /*0066*/ 	.short	(.L_22 - .L_21)
	.align		4
.L_21:
        /*0068*/ 	.word	index@(.nv.constant0._Z16print_thread_idxPiii)
        /*006c*/ 	.short	0x0380
        /*006e*/ 	.short	0x0010


	//----- nvinfo : EIATTR_SW_WAR
	.align		4
.L_22:
        /*0070*/ 	.byte	0x04, 0x36
        /*0072*/ 	.short	(.L_24 - .L_23)
.L_23:
        /*0074*/ 	.word	0x00000008
.L_24:


//--------------------- .nv.callgraph             --------------------------
	.section	.nv.callgraph,"",@"SHT_CUDA_CALLGRAPH"
	.align	4
	.sectionentsize	8
	.align		4
        /*0000*/ 	.word	0x00000000
	.align		4
        /*0004*/ 	.word	0xffffffff
	.align		4
        /*0008*/ 	.word	index@(_Z16print_thread_idxPiii)
	.align		4
        /*000c*/ 	.word	index@(vprintf)
	.align		4
        /*0010*/ 	.word	0x00000000
	.align		4
        /*0014*/ 	.word	0xfffffffe
	.align		4
        /*0018*/ 	.word	0x00000000
	.align		4
        /*001c*/ 	.word	0xfffffffd
	.align		4
        /*0020*/ 	.word	0x00000000
	.align		4
        /*0024*/ 	.word	0xfffffffc


//--------------------- .nv.constant4             --------------------------
	.section	.nv.constant4,"a",@progbits
	.align	8
	.align		8
.nv.constant4:
        /*0000*/ 	.dword	vprintf
	.align		8
        /*0008*/ 	.dword	$str


//--------------------- .text._Z16print_thread_idxPiii --------------------------
	.section	.text._Z16print_thread_idxPiii,"ax",@progbits
	.align	128
        .global         _Z16print_thread_idxPiii
        .type           _Z16print_thread_idxPiii,@function
        .size           _Z16print_thread_idxPiii,(.L_x_2 - _Z16print_thread_idxPiii)
        .other          _Z16print_thread_idxPiii,@"STO_CUDA_ENTRY STV_DEFAULT"
_Z16print_thread_idxPiii:
.text._Z16print_thread_idxPiii:
[----:B------:R-:W0:Y:S01]  /*0000*/  LDC R1, c[0x0][0x37c] ;  /* 0x0000df00ff017b82 */ /* 0x000e220000000800 */
[----:B------:R-:W1:Y:S01]  /*0010*/  S2R R16, SR_TID.X ;  /* 0x0000000000107919 */ /* 0x000e620000002100 */
[----:B------:R-:W2:Y:S06]  /*0020*/  LDCU UR6, c[0x0][0x2fc] ;  /* 0x00005f80ff0677ac */ /* 0x000eac0008000800 */
[----:B------:R-:W3:Y:S01]  /*0030*/  LDC.64 R2, c[0x0][0x380] ;  /* 0x0000e000ff027b82 */ /* 0x000ee20000000a00 */
[----:B0-----:R-:W-:Y:S01]  /*0040*/  IADD3 R1, PT, PT, R1, -0x20, RZ ;  /* 0xffffffe001017810 */ /* 0x001fe20007ffe0ff */
[----:B------:R-:W1:Y:S01]  /*0050*/  S2R R18, SR_CTAID.X ;  /* 0x0000000000127919 */ /* 0x000e620000002500 */
[----:B------:R-:W1:Y:S01]  /*0060*/  LDCU UR7, c[0x0][0x360] ;  /* 0x00006c00ff0777ac */ /* 0x000e620008000800 */
[----:B------:R-:W0:Y:S01]  /*0070*/  S2R R17, SR_TID.Y ;  /* 0x0000000000117919 */ /* 0x000e220000002200 */
[----:B------:R-:W0:Y:S01]  /*0080*/  LDCU UR8, c[0x0][0x364] ;  /* 0x00006c80ff0877ac */ /* 0x000e220008000800 */
[----:B------:R-:W0:Y:S01]  /*0090*/  S2R R19, SR_CTAID.Y ;  /* 0x0000000000137919 */ /* 0x000e220000002600 */
[----:B------:R-:W4:Y:S01]  /*00a0*/  LDCU UR9, c[0x0][0x388] ;  /* 0x00007100ff0977ac */ /* 0x000f220008000800 */
[----:B------:R-:W5:Y:S01]  /*00b0*/  LDCU.64 UR4, c[0x0][0x358] ;  /* 0x00006b00ff0477ac */ /* 0x000f620008000a00 */
[----:B-1----:R-:W-:-:S02]  /*00c0*/  IMAD R8, R18, UR7, R16 ;  /* 0x0000000712087c24 */ /* 0x002fc4000f8e0210 */
[----:B0-----:R-:W-:-:S04]  /*00d0*/  IMAD R9, R19, UR8, R17 ;  /* 0x0000000813097c24 */ /* 0x001fc8000f8e0211 */
[----:B----4-:R-:W-:Y:S01]  /*00e0*/  IMAD R10, R9, UR9, R8 ;  /* 0x00000009090a7c24 */ /* 0x010fe2000f8e0208 */
[----:B------:R-:W-:Y:S01]  /*00f0*/  MOV R0, 0x0 ;  /* 0x0000000000007802 */ /* 0x000fe20000000f00 */
[----:B------:R0:W-:Y:S01]  /*0100*/  STL.128 [R1], R16 ;  /* 0x0000001001007387 */ /* 0x0001e20000100c00 */
[----:B------:R-:W1:Y:S01]  /*0110*/  LDCU.64 UR8, c[0x4][0x8] ;  /* 0x01000100ff0877ac */ /* 0x000e620008000a00 */
[----:B---3--:R-:W-:-:S05]  /*0120*/  IMAD.WIDE.U32 R2, R10, 0x4, R2 ;  /* 0x000000040a027825 */ /* 0x008fca00078e0002 */
[----:B-----5:R-:W3:Y:S01]  /*0130*/  LDG.E R11, desc[UR4][R2.64] ;  /* 0x00000004020b7981 */ /* 0x020ee2000c1e1900 */
[----:B------:R-:W4:Y:S01]  /*0140*/  LDCU UR4, c[0x0][0x2f8] ;  /* 0x00005f00ff0477ac */ /* 0x000f220008000800 */
[----:B------:R0:W0:Y:S01]  /*0150*/  LDC.64 R12, c[0x4][R0] ;  /* 0x01000000000c7b82 */ /* 0x0000220000000a00 */
[----:B-1----:R-:W-:Y:S02]  /*0160*/  MOV R4, UR8 ;  /* 0x0000000800047c02 */ /* 0x002fe40008000f00 */
[----:B------:R-:W-:Y:S02]  /*0170*/  MOV R5, UR9 ;  /* 0x0000000900057c02 */ /* 0x000fe40008000f00 */
[----:B----4-:R-:W-:-:S04]  /*0180*/  IADD3 R6, P0, PT, R1, UR4, RZ ;  /* 0x0000000401067c10 */ /* 0x010fc8000ff1e0ff */
[----:B--2---:R-:W-:Y:S01]  /*0190*/  IADD3.X R7, PT, PT, RZ, UR6, RZ, P0, !PT ;  /* 0x00000006ff077c10 */ /* 0x004fe200087fe4ff */
[----:B0--3--:R1:W-:Y:S08]  /*01a0*/  STL.128 [R1+0x10], R8 ;  /* 0x0000100801007387 */ /* 0x0093f00000100c00 */
[----:B------:R-:W-:-:S07]  /*01b0*/  LEPC R20, `(.L_x_0) ;  /* 0x000000001014794e */ /* 0x000fce0000000000 */
[----:B-1----:R-:W-:Y:S05]  /*01c0*/  CALL.ABS.NOINC R12 ;  /* 0x000000000c007343 */ /* 0x002fea0003c00000 */
.L_x_0:
[----:B------:R-:W-:Y:S05]  /*01d0*/  EXIT ;  /* 0x000000000000794d */ /* 0x000fea0003800000 */
.L_x_1:
[----:B------:R-:W-:-:S00]  /*01e0*/  BRA `(.L_x_1) ;  /* 0xfffffffc00fc7947 */ /* 0x000fc0000383ffff */
[----:B------:R-:W-:-:S00]  /*01f0*/  NOP ;  /* 0x0000000000007918 */ /* 0x000fc00000000000 */
        /* <DEDUP_REMOVED lines=8> */
.L_x_2:


//--------------------- .nv.global.init           --------------------------
	.section	.nv.global.init,"aw",@progbits
.nv.global.init:
	.type		$str,@object
	.size		$str,(.L_0 - $str)
$str:
        /*0000*/ 	.byte	0x74, 0x68, 0x72, 0x65, 0x61, 0x64, 0x5f, 0x69, 0x64, 0x20, 0x28, 0x25, 0x64, 0x2c, 0x20, 0x25
        /*0010*/ 	.byte	0x64, 0x29, 0x20, 0x62, 0x6c, 0x6f, 0x63, 0x6b, 0x5f, 0x69, 0x64, 0x20, 0x28, 0x25, 0x64, 0x2c
        /*0020*/ 	.byte	0x25, 0x64, 0x29, 0x20, 0x63, 0x6f, 0x6f, 0x72, 0x64, 0x20, 0x28, 0x25, 0x64, 0x2c, 0x20, 0x25
        /*0030*/ 	.byte	0x64, 0x29, 0x20, 0x67, 0x6c, 0x6f, 0x62, 0x61, 0x6c, 0x20, 0x69, 0x6e, 0x64, 0x65, 0x78, 0x20
        /*0040*/ 	.byte	0x25, 0x32, 0x64, 0x20, 0x69, 0x76, 0x61, 0x6c, 0x20, 0x25, 0x32, 0x64, 0x0a, 0x00
.L_0:


//--------------------- .nv.shared.reserved.0     --------------------------
	.section	.nv.shared.reserved.0,"aw",@nobits
	.weak		__nv_reservedSMEM_offset_0_alias
	.size		__nv_reservedSMEM_offset_0_alias, 0, 64
	.other		__nv_reservedSMEM_offset_0_alias,@"STO_CUDA_RESERVED_SHARED STV_DEFAULT"
__nv_reservedSMEM_offset_0_alias:
	.zero		0
	.zero		64


//--------------------- .nv.constant0._Z16print_thread_idxPiii --------------------------
	.section	.nv.constant0._Z16print_thread_idxPiii,"a",@progbits
	.sectionflags	@""
	.align	4
.nv.constant0._Z16print_thread_idxPiii:
	.zero		912


//--------------------- SYMBOLS --------------------------

	.type		.nv.reservedSmem.offset0,@object
	.size		.nv.reservedSmem.offset0,0x4
	.type		vprintf,@function
